//
// Generated by NVIDIA NVVM Compiler
//
// Compiler Build ID: CL-36424714
// Cuda compilation tools, release 13.0, V13.0.88
// Based on NVVM 20.0.0
//

.version 9.0
.target sm_100
.address_size 64

	// .globl	_Z12helloFromGPUv

.visible .entry _Z12helloFromGPUv()
{


	ret;

}


// ===== COMPILED SASS (sm_100) =====

	.target	sm_100

	.elftype	@"ET_EXEC"


//--------------------- .note.nv.tkinfo           --------------------------
	.section	.note.nv.tkinfo,"",@"SHT_NOTE"
	.sectionflags	@"SHF_NOTE_NV_TKINFO"
	.tkinfo
        /*0018*/ 	.word	0x00000002
        /*0030*/ 	.string	""
        /*0030*/ 	.string	"ptxas"
        /*0030*/ 	.string	"Cuda compilation tools, release 13.0, V13.0.88"
        /*0030*/ 	.string	"Build cuda_13.0.r13.0/compiler.36424714_0"
        /*0030*/ 	.string	"-arch sm_100 -m 64 "



//--------------------- .note.nv.cuinfo           --------------------------
	.section	.note.nv.cuinfo,"",@"SHT_NOTE"
	.sectionflags	@"SHF_NOTE_NV_CUINFO"
        /*0018*/ 	.short	0x0002
        /*001a*/ 	.short	0x0064
        /*001c*/ 	.short	0x0082
	.zero		2


//--------------------- .nv.info                  --------------------------
	.section	.nv.info,"",@"SHT_CUDA_INFO"
	.align	4


	//----- nvinfo : EIATTR_REGCOUNT
	.align		4
        /*0000*/ 	.byte	0x04, 0x2f
        /*0002*/ 	.short	(.L_1 - .L_0)
	.align		4
.L_0:
        /*0004*/ 	.word	index@(_Z12helloFromGPUv)
        /*0008*/ 	.word	0x00000004


	//----- nvinfo : EIATTR_FRAME_SIZE
	.align		4
.L_1:
        /*000c*/ 	.byte	0x04, 0x11
        /*000e*/ 	.short	(.L_3 - .L_2)
	.align		4
.L_2:
        /*0010*/ 	.word	index@(_Z12helloFromGPUv)
        /*0014*/ 	.word	0x00000000


	//----- nvinfo : EIATTR_MIN_STACK_SIZE
	.align		4
.L_3:
        /*0018*/ 	.byte	0x04, 0x12
        /*001a*/ 	.short	(.L_5 - .L_4)
	.align		4
.L_4:
        /*001c*/ 	.word	index@(_Z12helloFromGPUv)
        /*0020*/ 	.word	0x00000000
.L_5:


//--------------------- .nv.compat                --------------------------
	.section	.nv.compat,"",@"SHT_CUDA_COMPAT_INFO"
	.align	4
        /*0000*/ 	.byte	0x02, 0x09, 0x00, 0x00, 0x02, 0x02, 0x01, 0x00, 0x02, 0x05, 0x05, 0x00, 0x03, 0x07, 0x01, 0x01
        /*0010*/ 	.byte	0x02, 0x03, 0x00, 0x00, 0x02, 0x06, 0x01, 0x00, 0x04, 0x0b, 0x08, 0x00, 0x09, 0x00, 0x00, 0x00
        /*0020*/ 	.byte	0x00, 0x00, 0x00, 0x00


//--------------------- .nv.info._Z12helloFromGPUv --------------------------
	.section	.nv.info._Z12helloFromGPUv,"",@"SHT_CUDA_INFO"
	.sectionflags	@""
	.align	4


	//----- nvinfo : EIATTR_CUDA_API_VERSION
	.align		4
        /*0000*/ 	.byte	0x04, 0x37
        /*0002*/ 	.short	(.L_7 - .L_6)
.L_6:
        /*0004*/ 	.word	0x00000082


	//----- nvinfo : EIATTR_SPARSE_MMA_MASK
	.align		4
.L_7:
        /*0008*/ 	.byte	0x03, 0x50
        /*000a*/ 	.short	0x0000


	//----- nvinfo : EIATTR_MAXREG_COUNT
	.align		4
        /*000c*/ 	.byte	0x03, 0x1b
        /*000e*/ 	.short	0x00ff


	//----- nvinfo : EIATTR_MERCURY_ISA_VERSION
	.align		4
        /*0010*/ 	.byte	0x03, 0x5f
        /*0012*/ 	.short	0x0101


	//----- nvinfo : EIATTR_VRC_CTA_INIT_COUNT
	.align		4
        /*0014*/ 	.byte	0x02, 0x4a
	.zero		1
	.zero		1


	//----- nvinfo : EIATTR_EXIT_INSTR_OFFSETS
	.align		4
        /*0018*/ 	.byte	0x04, 0x1c
        /*001a*/ 	.short	(.L_9 - .L_8)


	//   ....[0]....
.L_8:
        /*001c*/ 	.word	0x00000010


	//----- nvinfo : EIATTR_SW_WAR
	.align		4
.L_9:
        /*0020*/ 	.byte	0x04, 0x36
        /*0022*/ 	.short	(.L_11 - .L_10)
.L_10:
        /*0024*/ 	.word	0x00000008
.L_11:


//--------------------- .nv.callgraph             --------------------------
	.section	.nv.callgraph,"",@"SHT_CUDA_CALLGRAPH"
	.align	4
	.sectionentsize	8
	.align		4
        /*0000*/ 	.word	0x00000000
	.align		4
        /*0004*/ 	.word	0xffffffff
	.align		4
        /*0008*/ 	.word	0x00000000
	.align		4
        /*000c*/ 	.word	0xfffffffe
	.align		4
        /*0010*/ 	.word	0x00000000
	.align		4
        /*0014*/ 	.word	0xfffffffd
	.align		4
        /*0018*/ 	.word	0x00000000
	.align		4
        /*001c*/ 	.word	0xfffffffc


//--------------------- .text._Z12helloFromGPUv   --------------------------
	.section	.text._Z12helloFromGPUv,"ax",@progbits
	.align	128
        .global         _Z12helloFromGPUv
        .type           _Z12helloFromGPUv,@function
        .size           _Z12helloFromGPUv,(.L_x_1 - _Z12helloFromGPUv)
        .other          _Z12helloFromGPUv,@"STO_CUDA_ENTRY STV_DEFAULT"
_Z12helloFromGPUv:
.text._Z12helloFromGPUv:
[----:B------:R-:W-:Y:S01]  /*0000*/  LDC R1, c[0x0][0x37c] ;  /* 0x0000df00ff017b82 */ /* 0x000fe20000000800 */
[----:B------:R-:W-:Y:S05]  /*0010*/  EXIT ;  /* 0x000000000000794d */ /* 0x000fea0003800000 */
.L_x_0:
[----:B------:R-:W-:-:S00]  /*0020*/  BRA `(.L_x_0) ;  /* 0xfffffffc00fc7947 */ /* 0x000fc0000383ffff */
[----:B------:R-:W-:-:S00]  /*0030*/  NOP ;  /* 0x0000000000007918 */ /* 0x000fc00000000000 */
        /* <DEDUP_REMOVED lines=12> */
.L_x_1:


//--------------------- .nv.shared.reserved.0     --------------------------
	.section	.nv.shared.reserved.0,"aw",@nobits
	.weak		__nv_reservedSMEM_offset_0_alias
	.size		__nv_reservedSMEM_offset_0_alias, 0, 64
	.other		__nv_reservedSMEM_offset_0_alias,@"STO_CUDA_RESERVED_SHARED STV_DEFAULT"
__nv_reservedSMEM_offset_0_alias:
	.zero		0
	.zero		64


//--------------------- .nv.constant0._Z12helloFromGPUv --------------------------
	.section	.nv.constant0._Z12helloFromGPUv,"a",@progbits
	.sectionflags	@""
	.align	4
.nv.constant0._Z12helloFromGPUv:
	.zero		896


//--------------------- SYMBOLS --------------------------

	.type		.nv.reservedSmem.offset0,@object
	.size		.nv.reservedSmem.offset0,0x4
